	.headerflags	@"EF_CUDA_TEXMODE_UNIFIED EF_CUDA_64BIT_ADDRESS EF_CUDA_ACCELERATORS EF_CUDA_SM90 EF_CUDA_VIRTUAL_SM(EF_CUDA_SM90)"
	.elftype	@"ET_EXEC"


//--------------------- .nv.info                  --------------------------
	.section	.nv.info,"",@"SHT_CUDA_INFO"
	.align	4


	//----- nvinfo : EIATTR_REGCOUNT
	.align		4
        /*0000*/ 	.byte	0x04, 0x2f
        /*0002*/ 	.short	(.L_1 - .L_0)
	.align		4
.L_0:
        /*0004*/ 	.word	index@(triton_poi_fused_max_pool2d_with_indices_1)
        /*0008*/ 	.word	0x0000000e


	//----- nvinfo : EIATTR_MIN_STACK_SIZE
	.align		4
.L_1:
        /*000c*/ 	.byte	0x04, 0x12
        /*000e*/ 	.short	(.L_3 - .L_2)
	.align		4
.L_2:
        /*0010*/ 	.word	index@(triton_poi_fused_max_pool2d_with_indices_1)
        /*0014*/ 	.word	0x00000000


	//----- nvinfo : EIATTR_FRAME_SIZE
	.align		4
.L_3:
        /*0018*/ 	.byte	0x04, 0x11
        /*001a*/ 	.short	(.L_5 - .L_4)
	.align		4
.L_4:
        /*001c*/ 	.word	index@(triton_poi_fused_max_pool2d_with_indices_1)
        /*0020*/ 	.word	0x00000000


	//----- nvinfo : EIATTR_MIN_STACK_SIZE
	.align		4
.L_5:
        /*0024*/ 	.byte	0x04, 0x12
        /*0026*/ 	.short	(.L_7 - .L_6)
	.align		4
.L_6:
        /*0028*/ 	.word	index@(triton_poi_fused_max_pool2d_with_indices_1)
        /*002c*/ 	.word	0x00000000
.L_7:


//--------------------- .nv.info.triton_poi_fused_max_pool2d_with_indices_1 --------------------------
	.section	.nv.info.triton_poi_fused_max_pool2d_with_indices_1,"",@"SHT_CUDA_INFO"
	.sectionflags	@""
	.align	4


	//----- nvinfo : EIATTR_CUDA_API_VERSION
	.align		4
        /*0000*/ 	.byte	0x04, 0x37
        /*0002*/ 	.short	(.L_9 - .L_8)
.L_8:
        /*0004*/ 	.word	0x0000007c


	//----- nvinfo : EIATTR_KPARAM_INFO
	.align		4
.L_9:
        /*0008*/ 	.byte	0x04, 0x17
        /*000a*/ 	.short	(.L_11 - .L_10)
.L_10:
        /*000c*/ 	.word	0x00000000
        /*0010*/ 	.short	0x0003
        /*0012*/ 	.short	0x0018
        /*0014*/ 	.byte	0x00, 0xf0, 0x11, 0x00


	//----- nvinfo : EIATTR_KPARAM_INFO
	.align		4
.L_11:
        /*0018*/ 	.byte	0x04, 0x17
        /*001a*/ 	.short	(.L_13 - .L_12)
.L_12:
        /*001c*/ 	.word	0x00000000
        /*0020*/ 	.short	0x0002
        /*0022*/ 	.short	0x0010
        /*0024*/ 	.byte	0x00, 0xf4, 0x21, 0x00


	//----- nvinfo : EIATTR_KPARAM_INFO
	.align		4
.L_13:
        /*0028*/ 	.byte	0x04, 0x17
        /*002a*/ 	.short	(.L_15 - .L_14)
.L_14:
        /*002c*/ 	.word	0x00000000
        /*0030*/ 	.short	0x0001
        /*0032*/ 	.short	0x0008
        /*0034*/ 	.byte	0x00, 0xf4, 0x21, 0x00


	//----- nvinfo : EIATTR_KPARAM_INFO
	.align		4
.L_15:
        /*0038*/ 	.byte	0x04, 0x17
        /*003a*/ 	.short	(.L_17 - .L_16)
.L_16:
        /*003c*/ 	.word	0x00000000
        /*0040*/ 	.short	0x0000
        /*0042*/ 	.short	0x0000
        /*0044*/ 	.byte	0x00, 0xf4, 0x21, 0x00


	//----- nvinfo : EIATTR_SPARSE_MMA_MASK
	.align		4
.L_17:
        /*0048*/ 	.byte	0x03, 0x50
        /*004a*/ 	.short	0x0000


	//----- nvinfo : EIATTR_MAXREG_COUNT
	.align		4
        /*004c*/ 	.byte	0x03, 0x1b
        /*004e*/ 	.short	0x00ff


	//----- nvinfo : EIATTR_EXIT_INSTR_OFFSETS
	.align		4
        /*0050*/ 	.byte	0x04, 0x1c
        /*0052*/ 	.short	(.L_19 - .L_18)


	//   ....[0]....
.L_18:
        /*0054*/ 	.word	0x000002e0


	//   ....[1]....
        /*0058*/ 	.word	0x00000300


	//----- nvinfo : EIATTR_REQNTID
	.align		4
.L_19:
        /*005c*/ 	.byte	0x04, 0x10
        /*005e*/ 	.short	(.L_21 - .L_20)
.L_20:
        /*0060*/ 	.word	0x00000020
        /*0064*/ 	.word	0x00000001
        /*0068*/ 	.word	0x00000001


	//----- nvinfo : EIATTR_CBANK_PARAM_SIZE
	.align		4
.L_21:
        /*006c*/ 	.byte	0x03, 0x19
        /*006e*/ 	.short	0x001c


	//----- nvinfo : EIATTR_PARAM_CBANK
	.align		4
        /*0070*/ 	.byte	0x04, 0x0a
        /*0072*/ 	.short	(.L_23 - .L_22)
	.align		4
.L_22:
        /*0074*/ 	.word	index@(.nv.constant0.triton_poi_fused_max_pool2d_with_indices_1)
        /*0078*/ 	.short	0x0210
        /*007a*/ 	.short	0x001c


	//----- nvinfo : EIATTR_SW_WAR
	.align		4
.L_23:
        /*007c*/ 	.byte	0x04, 0x36
        /*007e*/ 	.short	(.L_25 - .L_24)
.L_24:
        /*0080*/ 	.word	0x00000008
.L_25:


//--------------------- .nv.callgraph             --------------------------
	.section	.nv.callgraph,"",@"SHT_CUDA_CALLGRAPH"
	.align	4
	.sectionentsize	8
	.align		4
        /*0000*/ 	.word	0x00000000
	.align		4
        /*0004*/ 	.word	0xffffffff
	.align		4
        /*0008*/ 	.word	0x00000000
	.align		4
        /*000c*/ 	.word	0xfffffffe
	.align		4
        /*0010*/ 	.word	0x00000000
	.align		4
        /*0014*/ 	.word	0xfffffffd
	.align		4
        /*0018*/ 	.word	0x00000000
	.align		4
        /*001c*/ 	.word	0xfffffffc


//--------------------- .text.triton_poi_fused_max_pool2d_with_indices_1 --------------------------
	.section	.text.triton_poi_fused_max_pool2d_with_indices_1,"ax",@progbits
	.align	128
        .global         triton_poi_fused_max_pool2d_with_indices_1
        .type           triton_poi_fused_max_pool2d_with_indices_1,@function
        .size           triton_poi_fused_max_pool2d_with_indices_1,(.L_x_1 - triton_poi_fused_max_pool2d_with_indices_1)
        .other          triton_poi_fused_max_pool2d_with_indices_1,@"STO_CUDA_ENTRY STV_DEFAULT"
triton_poi_fused_max_pool2d_with_indices_1:
.text.triton_poi_fused_max_pool2d_with_indices_1:
[----:B------:R-:W0:Y:S02]  /*0000*/  LDC R1, c[0x0][0x28] ;  /* 0x00000a00ff017b82 */ /* 0x000e240000000800 */
[----:B------:R-:W1:Y:S01]  /*0010*/  S2R R10, SR_TID.X ;  /* 0x00000000000a7919 */ /* 0x000e620000002100 */
[----:B------:R-:W2:Y:S01]  /*0020*/  LDC.64 R2, c[0x0][0x210] ;  /* 0x00008400ff027b82 */ /* 0x000ea20000000a00 */
[----:B------:R-:W-:Y:S01]  /*0030*/  ULDC.64 UR4, c[0x0][0x208] ;  /* 0x0000820000047ab9 */ /* 0x000fe20000000a00 */
[----:B------:R-:W3:Y:S01]  /*0040*/  S2R R5, SR_CTAID.X ;  /* 0x0000000000057919 */ /* 0x000ee20000002500 */
[----:B------:R-:W-:Y:S01]  /*0050*/  IMAD.MOV.U32 R4, RZ, RZ, RZ ;  /* 0x000000ffff047224 */ /* 0x000fe200078e00ff */
[----:B------:R-:W-:Y:S01]  /*0060*/  ULDC.64 UR6, c[0x0][0x220] ;  /* 0x0000880000067ab9 */ /* 0x000fe20000000a00 */
[----:B-1----:R-:W-:-:S05]  /*0070*/  LOP3.LUT R0, R10, 0xf, RZ, 0xc0, !PT ;  /* 0x0000000f0a007812 */ /* 0x002fca00078ec0ff */
[----:B---3--:R-:W-:Y:S02]  /*0080*/  IMAD R5, R5, 0x10, R0 ;  /* 0x0000001005057824 */ /* 0x008fe400078e0200 */
[----:B------:R-:W-:Y:S02]  /*0090*/  IMAD.MOV.U32 R0, RZ, RZ, RZ ;  /* 0x000000ffff007224 */ /* 0x000fe400078e00ff */
[C---:B------:R-:W-:Y:S01]  /*00a0*/  IMAD.SHL.U32 R7, R5.reuse, 0x4, RZ ;  /* 0x0000000405077824 */ /* 0x040fe200078e00ff */
[----:B------:R-:W-:-:S03]  /*00b0*/  ISETP.GE.AND P4, PT, R5, 0x10, PT ;  /* 0x000000100500780c */ /* 0x000fc60003f86270 */
[----:B--2---:R-:W-:-:S10]  /*00c0*/  IMAD.WIDE R2, R7, 0x4, R2 ;  /* 0x0000000407027825 */ /* 0x004fd400078e0202 */
[----:B------:R-:W2:Y:S01]  /*00d0*/  @!P4 LDG.E.EL R0, desc[UR4][R2.64] ;  /* 0x000000040200c981 */ /* 0x000ea2000c2e1900 */
[----:B------:R-:W-:-:S03]  /*00e0*/  IMAD.MOV.U32 R6, RZ, RZ, RZ ;  /* 0x000000ffff067224 */ /* 0x000fc600078e00ff */
[----:B------:R-:W3:Y:S01]  /*00f0*/  @!P4 LDG.E.EL R4, desc[UR4][R2.64+0x4] ;  /* 0x000004040204c981 */ /* 0x000ee2000c2e1900 */
[----:B------:R-:W-:-:S03]  /*0100*/  IMAD.MOV.U32 R8, RZ, RZ, RZ ;  /* 0x000000ffff087224 */ /* 0x000fc600078e00ff */
[----:B------:R-:W4:Y:S04]  /*0110*/  @!P4 LDG.E.EL R6, desc[UR4][R2.64+0x8] ;  /* 0x000008040206c981 */ /* 0x000f28000c2e1900 */
[----:B------:R-:W5:Y:S01]  /*0120*/  @!P4 LDG.E.EL R8, desc[UR4][R2.64+0xc] ;  /* 0x00000c040208c981 */ /* 0x000f62000c2e1900 */
[----:B--2---:R-:W-:-:S04]  /*0130*/  SEL R0, R0, 0xff800000, !P4 ;  /* 0xff80000000007807 */ /* 0x004fc80006000000 */
[----:B------:R-:W-:Y:S02]  /*0140*/  FSETP.NE.AND P1, PT, R0, -INF , PT ;  /* 0xff8000000000780b */ /* 0x000fe40003f25000 */
[----:B---3--:R-:W-:Y:S02]  /*0150*/  SEL R9, R4, 0xff800000, !P4 ;  /* 0xff80000004097807 */ /* 0x008fe40006000000 */
[----:B------:R-:W-:Y:S02]  /*0160*/  FSETP.NAN.AND P0, PT, R0, R0, PT ;  /* 0x000000000000720b */ /* 0x000fe40003f08000 */
[----:B------:R-:W-:Y:S02]  /*0170*/  FSETP.NAN.AND P3, PT, R9, R9, PT ;  /* 0x000000090900720b */ /* 0x000fe40003f68000 */
[----:B----4-:R-:W-:Y:S02]  /*0180*/  SEL R4, R6, 0xff800000, !P4 ;  /* 0xff80000006047807 */ /* 0x010fe40006000000 */
[----:B------:R-:W1:Y:S01]  /*0190*/  LDC.64 R6, c[0x0][0x218] ;  /* 0x00008600ff067b82 */ /* 0x000e620000000a00 */
[----:B-----5:R-:W-:-:S02]  /*01a0*/  SEL R11, R8, 0xff800000, !P4 ;  /* 0xff800000080b7807 */ /* 0x020fc40006000000 */
[----:B------:R-:W-:Y:S02]  /*01b0*/  @!P1 FSEL R0, R0, -INF , P0 ;  /* 0xff80000000009808 */ /* 0x000fe40000000000 */
[----:B------:R-:W-:Y:S02]  /*01c0*/  FSETP.NAN.AND P5, PT, R4, R4, PT ;  /* 0x000000040400720b */ /* 0x000fe40003fa8000 */
[----:B------:R-:W-:Y:S02]  /*01d0*/  FSETP.GEU.AND P2, PT, R0, R9, PT ;  /* 0x000000090000720b */ /* 0x000fe40003f4e000 */
[----:B------:R-:W-:Y:S02]  /*01e0*/  LOP3.LUT P0, RZ, R10, 0x10, RZ, 0xc0, !PT ;  /* 0x000000100aff7812 */ /* 0x000fe4000780c0ff */
[----:B------:R-:W-:Y:S02]  /*01f0*/  @!P3 FSEL R9, R9, R0, !P2 ;  /* 0x000000000909b208 */ /* 0x000fe40005000000 */
[----:B------:R-:W-:-:S02]  /*0200*/  FSETP.NAN.AND P3, PT, R11, R11, PT ;  /* 0x0000000b0b00720b */ /* 0x000fc40003f68000 */
[----:B------:R-:W-:Y:S02]  /*0210*/  FSETP.GEU.AND P4, PT, R9, R4, PT ;  /* 0x000000040900720b */ /* 0x000fe40003f8e000 */
[C---:B------:R-:W-:Y:S02]  /*0220*/  ISETP.LT.AND P0, PT, R5.reuse, 0x10, !P0 ;  /* 0x000000100500780c */ /* 0x040fe40004701270 */
[----:B------:R-:W-:Y:S02]  /*0230*/  @!P5 FSEL R4, R4, R9, !P4 ;  /* 0x000000090404d208 */ /* 0x000fe40006000000 */
[----:B------:R-:W-:Y:S02]  /*0240*/  SEL R0, RZ, 0x4, !P1 ;  /* 0x00000004ff007807 */ /* 0x000fe40004800000 */
[----:B------:R-:W-:Y:S01]  /*0250*/  FSETP.GEU.AND P1, PT, R4, R11, PT ;  /* 0x0000000b0400720b */ /* 0x000fe20003f2e000 */
[----:B-1----:R-:W-:Y:S01]  /*0260*/  IMAD.WIDE R2, R5, 0x4, R6 ;  /* 0x0000000405027825 */ /* 0x002fe200078e0206 */
[----:B------:R-:W-:-:S02]  /*0270*/  SEL R0, R0, 0x5, P2 ;  /* 0x0000000500007807 */ /* 0x000fc40001000000 */
[----:B------:R-:W-:Y:S02]  /*0280*/  @!P3 SEL R11, R11, R4, !P1 ;  /* 0x000000040b0bb207 */ /* 0x000fe40004800000 */
[----:B------:R-:W-:Y:S02]  /*0290*/  IADD3 R4, P2, R5, UR6, RZ ;  /* 0x0000000605047c10 */ /* 0x000fe4000ff5e0ff */
[----:B------:R-:W-:Y:S01]  /*02a0*/  SEL R0, R0, 0x7, P4 ;  /* 0x0000000700007807 */ /* 0x000fe20002000000 */
[----:B------:R1:W-:Y:S01]  /*02b0*/  @P0 STG.E desc[UR4][R2.64], R11 ;  /* 0x0000000b02000986 */ /* 0x0003e2000c101904 */
[----:B------:R-:W-:Y:S02]  /*02c0*/  LEA.HI.X.SX32 R5, R5, UR7, 0x1, P2 ;  /* 0x0000000705057c11 */ /* 0x000fe400090f0eff */
[----:B------:R-:W-:Y:S01]  /*02d0*/  SEL R7, R0, 0x8, P1 ;  /* 0x0000000800077807 */ /* 0x000fe20000800000 */
[----:B------:R-:W-:Y:S06]  /*02e0*/  @!P0 EXIT ;  /* 0x000000000000894d */ /* 0x000fec0003800000 */
[----:B------:R-:W-:Y:S01]  /*02f0*/  STG.E.U8 desc[UR4][R4.64], R7 ;  /* 0x0000000704007986 */ /* 0x000fe2000c101104 */
[----:B------:R-:W-:Y:S05]  /*0300*/  EXIT ;  /* 0x000000000000794d */ /* 0x000fea0003800000 */
.L_x_0:
[----:B------:R-:W-:-:S00]  /*0310*/  BRA `(.L_x_0) ;  /* 0xfffffffc00fc7947 */ /* 0x000fc0000383ffff */
[----:B------:R-:W-:-:S00]  /*0320*/  NOP ;  /* 0x0000000000007918 */ /* 0x000fc00000000000 */
        /* <DEDUP_REMOVED lines=13> */
.L_x_1:


//--------------------- .nv.constant0.triton_poi_fused_max_pool2d_with_indices_1 --------------------------
	.section	.nv.constant0.triton_poi_fused_max_pool2d_with_indices_1,"a",@progbits
	.sectionflags	@""
	.align	4
.nv.constant0.triton_poi_fused_max_pool2d_with_indices_1:
	.zero		556
